//
// Generated by NVIDIA NVVM Compiler
//
// Compiler Build ID: CL-36424714
// Cuda compilation tools, release 13.0, V13.0.88
// Based on NVVM 20.0.0
//

.version 9.0
.target sm_100
.address_size 64

	// .globl	_Z13KernelJohnsonP5Graph
.extern .func  (.param .b32 func_retval0) vprintf
(
	.param .b64 vprintf_param_0,
	.param .b64 vprintf_param_1
)
;
.global .align 1 .b8 $str[4] = {37, 100, 10};

.visible .entry _Z13KernelJohnsonP5Graph(
	.param .u64 .ptr .align 1 _Z13KernelJohnsonP5Graph_param_0
)
{
	.local .align 8 .b8 	__local_depot0[8];
	.reg .b64 	%SP;
	.reg .b64 	%SPL;
	.reg .pred 	%p<2>;
	.reg .b32 	%r<9>;
	.reg .b64 	%rd<8>;

	mov.u64 	%SPL, __local_depot0;
	cvta.local.u64 	%SP, %SPL;
	ld.param.u64 	%rd1, [_Z13KernelJohnsonP5Graph_param_0];
	mov.u32 	%r1, %ctaid.x;
	mov.u32 	%r2, %ntid.x;
	mul.lo.s32 	%r3, %r1, %r2;
	mov.u32 	%r4, %tid.x;
	neg.s32 	%r5, %r4;
	setp.ne.s32 	%p1, %r3, %r5;
	@%p1 bra 	$L__BB0_2;
	add.u64 	%rd2, %SP, 0;
	add.u64 	%rd3, %SPL, 0;
	cvta.to.global.u64 	%rd4, %rd1;
	ld.global.u64 	%rd5, [%rd4+8];
	ld.u32 	%r6, [%rd5+12];
	st.local.u32 	[%rd3], %r6;
	mov.u64 	%rd6, $str;
	cvta.global.u64 	%rd7, %rd6;
	{ // callseq 0, 0
	.param .b64 param0;
	st.param.b64 	[param0], %rd7;
	.param .b64 param1;
	st.param.b64 	[param1], %rd2;
	.param .b32 retval0;
	call.uni (retval0), 
	vprintf, 
	(
	param0, 
	param1
	);
	ld.param.b32 	%r7, [retval0];
	} // callseq 0
$L__BB0_2:
	ret;

}


// ===== COMPILED SASS (sm_100) =====

	.target	sm_100

	.elftype	@"ET_EXEC"


//--------------------- .note.nv.tkinfo           --------------------------
	.section	.note.nv.tkinfo,"",@"SHT_NOTE"
	.sectionflags	@"SHF_NOTE_NV_TKINFO"
	.tkinfo
        /*0018*/ 	.word	0x00000002
        /*0030*/ 	.string	""
        /*0030*/ 	.string	"ptxas"
        /*0030*/ 	.string	"Cuda compilation tools, release 13.0, V13.0.88"
        /*0030*/ 	.string	"Build cuda_13.0.r13.0/compiler.36424714_0"
        /*0030*/ 	.string	"-arch sm_100 -m 64 "



//--------------------- .note.nv.cuinfo           --------------------------
	.section	.note.nv.cuinfo,"",@"SHT_NOTE"
	.sectionflags	@"SHF_NOTE_NV_CUINFO"
        /*0018*/ 	.short	0x0002
        /*001a*/ 	.short	0x0064
        /*001c*/ 	.short	0x0082
	.zero		2


//--------------------- .nv.info                  --------------------------
	.section	.nv.info,"",@"SHT_CUDA_INFO"
	.align	4


	//----- nvinfo : EIATTR_REGCOUNT
	.align		4
        /*0000*/ 	.byte	0x04, 0x2f
        /*0002*/ 	.short	(.L_2 - .L_1)
	.align		4
.L_1:
        /*0004*/ 	.word	index@(_Z13KernelJohnsonP5Graph)
        /*0008*/ 	.word	0x00000018


	//----- nvinfo : EIATTR_FRAME_SIZE
	.align		4
.L_2:
        /*000c*/ 	.byte	0x04, 0x11
        /*000e*/ 	.short	(.L_4 - .L_3)
	.align		4
.L_3:
        /*0010*/ 	.word	index@(_Z13KernelJohnsonP5Graph)
        /*0014*/ 	.word	0x00000008


	//----- nvinfo : EIATTR_MIN_STACK_SIZE
	.align		4
.L_4:
        /*0018*/ 	.byte	0x04, 0x12
        /*001a*/ 	.short	(.L_6 - .L_5)
	.align		4
.L_5:
        /*001c*/ 	.word	index@(_Z13KernelJohnsonP5Graph)
        /*0020*/ 	.word	0x00000008
.L_6:


//--------------------- .nv.compat                --------------------------
	.section	.nv.compat,"",@"SHT_CUDA_COMPAT_INFO"
	.align	4
        /*0000*/ 	.byte	0x02, 0x09, 0x00, 0x00, 0x02, 0x02, 0x01, 0x00, 0x02, 0x05, 0x05, 0x00, 0x03, 0x07, 0x01, 0x01
        /*0010*/ 	.byte	0x02, 0x03, 0x00, 0x00, 0x02, 0x06, 0x01, 0x00, 0x04, 0x0b, 0x08, 0x00, 0x09, 0x00, 0x00, 0x00
        /*0020*/ 	.byte	0x00, 0x00, 0x00, 0x00


//--------------------- .nv.info._Z13KernelJohnsonP5Graph --------------------------
	.section	.nv.info._Z13KernelJohnsonP5Graph,"",@"SHT_CUDA_INFO"
	.sectionflags	@""
	.align	4


	//----- nvinfo : EIATTR_CUDA_API_VERSION
	.align		4
        /*0000*/ 	.byte	0x04, 0x37
        /*0002*/ 	.short	(.L_8 - .L_7)
.L_7:
        /*0004*/ 	.word	0x00000082


	//----- nvinfo : EIATTR_KPARAM_INFO
	.align		4
.L_8:
        /*0008*/ 	.byte	0x04, 0x17
        /*000a*/ 	.short	(.L_10 - .L_9)
.L_9:
        /*000c*/ 	.word	0x00000000
        /*0010*/ 	.short	0x0000
        /*0012*/ 	.short	0x0000
        /*0014*/ 	.byte	0x00, 0xf5, 0x21, 0x00


	//----- nvinfo : EIATTR_SPARSE_MMA_MASK
	.align		4
.L_10:
        /*0018*/ 	.byte	0x03, 0x50
        /*001a*/ 	.short	0x0000


	//----- nvinfo : EIATTR_MAXREG_COUNT
	.align		4
        /*001c*/ 	.byte	0x03, 0x1b
        /*001e*/ 	.short	0x00ff


	//----- nvinfo : EIATTR_EXTERNS
	.align		4
        /*0020*/ 	.byte	0x04, 0x0f
        /*0022*/ 	.short	(.L_12 - .L_11)


	//   ....[0]....
	.align		4
.L_11:
        /*0024*/ 	.word	index@(vprintf)


	//----- nvinfo : EIATTR_MERCURY_ISA_VERSION
	.align		4
.L_12:
        /*0028*/ 	.byte	0x03, 0x5f
        /*002a*/ 	.short	0x0101


	//----- nvinfo : EIATTR_VRC_CTA_INIT_COUNT
	.align		4
        /*002c*/ 	.byte	0x02, 0x4a
	.zero		1
	.zero		1


	//----- nvinfo : EIATTR_SYSCALL_OFFSETS
	.align		4
        /*0030*/ 	.byte	0x04, 0x46
        /*0032*/ 	.short	(.L_14 - .L_13)


	//   ....[0]....
.L_13:
        /*0034*/ 	.word	0x00000180


	//----- nvinfo : EIATTR_EXIT_INSTR_OFFSETS
	.align		4
.L_14:
        /*0038*/ 	.byte	0x04, 0x1c
        /*003a*/ 	.short	(.L_16 - .L_15)


	//   ....[0]....
.L_15:
        /*003c*/ 	.word	0x000000c0


	//   ....[1]....
        /*0040*/ 	.word	0x00000190


	//----- nvinfo : EIATTR_CRS_STACK_SIZE
	.align		4
.L_16:
        /*0044*/ 	.byte	0x04, 0x1e
        /*0046*/ 	.short	(.L_18 - .L_17)
.L_17:
        /*0048*/ 	.word	0x00000000


	//----- nvinfo : EIATTR_CBANK_PARAM_SIZE
	.align		4
.L_18:
        /*004c*/ 	.byte	0x03, 0x19
        /*004e*/ 	.short	0x0008


	//----- nvinfo : EIATTR_PARAM_CBANK
	.align		4
        /*0050*/ 	.byte	0x04, 0x0a
        /*0052*/ 	.short	(.L_20 - .L_19)
	.align		4
.L_19:
        /*0054*/ 	.word	index@(.nv.constant0._Z13KernelJohnsonP5Graph)
        /*0058*/ 	.short	0x0380
        /*005a*/ 	.short	0x0008


	//----- nvinfo : EIATTR_SW_WAR
	.align		4
.L_20:
        /*005c*/ 	.byte	0x04, 0x36
        /*005e*/ 	.short	(.L_22 - .L_21)
.L_21:
        /*0060*/ 	.word	0x00000008
.L_22:


//--------------------- .nv.callgraph             --------------------------
	.section	.nv.callgraph,"",@"SHT_CUDA_CALLGRAPH"
	.align	4
	.sectionentsize	8
	.align		4
        /*0000*/ 	.word	0x00000000
	.align		4
        /*0004*/ 	.word	0xffffffff
	.align		4
        /*0008*/ 	.word	index@(_Z13KernelJohnsonP5Graph)
	.align		4
        /*000c*/ 	.word	index@(vprintf)
	.align		4
        /*0010*/ 	.word	0x00000000
	.align		4
        /*0014*/ 	.word	0xfffffffe
	.align		4
        /*0018*/ 	.word	0x00000000
	.align		4
        /*001c*/ 	.word	0xfffffffd
	.align		4
        /*0020*/ 	.word	0x00000000
	.align		4
        /*0024*/ 	.word	0xfffffffc


//--------------------- .nv.constant4             --------------------------
	.section	.nv.constant4,"a",@progbits
	.align	8
	.align		8
.nv.constant4:
        /*0000*/ 	.dword	vprintf
	.align		8
        /*0008*/ 	.dword	$str


//--------------------- .text._Z13KernelJohnsonP5Graph --------------------------
	.section	.text._Z13KernelJohnsonP5Graph,"ax",@progbits
	.align	128
        .global         _Z13KernelJohnsonP5Graph
        .type           _Z13KernelJohnsonP5Graph,@function
        .size           _Z13KernelJohnsonP5Graph,(.L_x_2 - _Z13KernelJohnsonP5Graph)
        .other          _Z13KernelJohnsonP5Graph,@"STO_CUDA_ENTRY STV_DEFAULT"
_Z13KernelJohnsonP5Graph:
.text._Z13KernelJohnsonP5Graph:
[----:B------:R-:W0:Y:S01]  /*0000*/  LDC R1, c[0x0][0x37c] ;  /* 0x0000df00ff017b82 */ /* 0x000e220000000800 */
[----:B------:R-:W1:Y:S07]  /*0010*/  S2R R0, SR_TID.X ;  /* 0x0000000000007919 */ /* 0x000e6e0000002100 */
[----:B------:R-:W2:Y:S01]  /*0020*/  S2UR UR4, SR_CTAID.X ;  /* 0x00000000000479c3 */ /* 0x000ea20000002500 */
[----:B------:R-:W3:Y:S01]  /*0030*/  LDCU UR7, c[0x0][0x2fc] ;  /* 0x00005f80ff0777ac */ /* 0x000ee20008000800 */
[----:B0-----:R-:W-:Y:S01]  /*0040*/  VIADD R1, R1, 0xfffffff8 ;  /* 0xfffffff801017836 */ /* 0x001fe20000000000 */
[----:B------:R-:W2:Y:S01]  /*0050*/  LDCU UR5, c[0x0][0x360] ;  /* 0x00006c00ff0577ac */ /* 0x000ea20008000800 */
[----:B------:R-:W0:Y:S01]  /*0060*/  LDCU UR6, c[0x0][0x2f8] ;  /* 0x00005f00ff0677ac */ /* 0x000e220008000800 */
[----:B--2---:R-:W-:-:S02]  /*0070*/  UIMAD UR4, UR4, UR5, URZ ;  /* 0x00000005040472a4 */ /* 0x004fc4000f8e02ff */
[----:B0-----:R-:W-:Y:S01]  /*0080*/  IADD3 R6, P1, PT, R1, UR6, RZ ;  /* 0x0000000601067c10 */ /* 0x001fe2000ff3e0ff */
[----:B-1----:R-:W-:-:S03]  /*0090*/  IMAD.MOV R0, RZ, RZ, -R0 ;  /* 0x000000ffff007224 */ /* 0x002fc600078e0a00 */
[----:B---3--:R-:W-:Y:S02]  /*00a0*/  IADD3.X R7, PT, PT, RZ, UR7, RZ, P1, !PT ;  /* 0x00000007ff077c10 */ /* 0x008fe40008ffe4ff */
[----:B------:R-:W-:-:S13]  /*00b0*/  ISETP.NE.AND P0, PT, R0, UR4, PT ;  /* 0x0000000400007c0c */ /* 0x000fda000bf05270 */
[----:B------:R-:W-:Y:S05]  /*00c0*/  @P0 EXIT ;  /* 0x000000000000094d */ /* 0x000fea0003800000 */
[----:B------:R-:W0:Y:S01]  /*00d0*/  LDC.64 R10, c[0x0][0x380] ;  /* 0x0000e000ff0a7b82 */ /* 0x000e220000000a00 */
[----:B------:R-:W0:Y:S02]  /*00e0*/  LDCU.64 UR4, c[0x0][0x358] ;  /* 0x00006b00ff0477ac */ /* 0x000e240008000a00 */
[----:B0-----:R-:W2:Y:S01]  /*00f0*/  LDG.E.64 R2, desc[UR4][R10.64+0x8] ;  /* 0x000008040a027981 */ /* 0x001ea2000c1e1b00 */
[----:B------:R-:W-:-:S03]  /*0100*/  MOV R0, 0x0 ;  /* 0x0000000000007802 */ /* 0x000fc60000000f00 */
[----:B--2---:R-:W2:Y:S01]  /*0110*/  LD.E R2, desc[UR4][R2.64+0xc] ;  /* 0x00000c0402027980 */ /* 0x004ea2000c101900 */
[----:B------:R0:W1:Y:S01]  /*0120*/  LDC.64 R8, c[0x4][R0] ;  /* 0x0100000000087b82 */ /* 0x0000620000000a00 */
[----:B------:R-:W3:Y:S02]  /*0130*/  LDCU.64 UR4, c[0x4][0x8] ;  /* 0x01000100ff0477ac */ /* 0x000ee40008000a00 */
[----:B---3--:R-:W-:Y:S01]  /*0140*/  IMAD.U32 R4, RZ, RZ, UR4 ;  /* 0x00000004ff047e24 */ /* 0x008fe2000f8e00ff */
[----:B------:R-:W-:Y:S01]  /*0150*/  MOV R5, UR5 ;  /* 0x0000000500057c02 */ /* 0x000fe20008000f00 */
[----:B-12---:R0:W-:Y:S06]  /*0160*/  STL [R1], R2 ;  /* 0x0000000201007387 */ /* 0x0061ec0000100800 */
[----:B------:R-:W-:-:S07]  /*0170*/  LEPC R20, `(.L_x_0) ;  /* 0x000000001014794e */ /* 0x000fce0000000000 */
[----:B0-----:R-:W-:Y:S05]  /*0180*/  CALL.ABS.NOINC R8 ;  /* 0x0000000008007343 */ /* 0x001fea0003c00000 */
.L_x_0:
[----:B------:R-:W-:Y:S05]  /*0190*/  EXIT ;  /* 0x000000000000794d */ /* 0x000fea0003800000 */
.L_x_1:
[----:B------:R-:W-:-:S00]  /*01a0*/  BRA `(.L_x_1) ;  /* 0xfffffffc00fc7947 */ /* 0x000fc0000383ffff */
[----:B------:R-:W-:-:S00]  /*01b0*/  NOP ;  /* 0x0000000000007918 */ /* 0x000fc00000000000 */
        /* <DEDUP_REMOVED lines=12> */
.L_x_2:


//--------------------- .nv.global.init           --------------------------
	.section	.nv.global.init,"aw",@progbits
.nv.global.init:
	.type		$str,@object
	.size		$str,(.L_0 - $str)
$str:
        /*0000*/ 	.byte	0x25, 0x64, 0x0a, 0x00
.L_0:


//--------------------- .nv.shared.reserved.0     --------------------------
	.section	.nv.shared.reserved.0,"aw",@nobits
	.weak		__nv_reservedSMEM_offset_0_alias
	.size		__nv_reservedSMEM_offset_0_alias, 0, 64
	.other		__nv_reservedSMEM_offset_0_alias,@"STO_CUDA_RESERVED_SHARED STV_DEFAULT"
__nv_reservedSMEM_offset_0_alias:
	.zero		0
	.zero		64


//--------------------- .nv.constant0._Z13KernelJohnsonP5Graph --------------------------
	.section	.nv.constant0._Z13KernelJohnsonP5Graph,"a",@progbits
	.sectionflags	@""
	.align	4
.nv.constant0._Z13KernelJohnsonP5Graph:
	.zero		904


//--------------------- SYMBOLS --------------------------

	.type		.nv.reservedSmem.offset0,@object
	.size		.nv.reservedSmem.offset0,0x4
	.type		vprintf,@function
